//
// Generated by NVIDIA NVVM Compiler
//
// Compiler Build ID: CL-36424714
// Cuda compilation tools, release 13.0, V13.0.88
// Based on NVVM 20.0.0
//

.version 9.0
.target sm_100
.address_size 64

	// .globl	_Z3sumPiS_i
.extern .shared .align 16 .b8 partialSum[];
.extern .shared .align 16 .b8 temp[];

.visible .entry _Z3sumPiS_i(
	.param .u64 .ptr .align 1 _Z3sumPiS_i_param_0,
	.param .u64 .ptr .align 1 _Z3sumPiS_i_param_1,
	.param .u32 _Z3sumPiS_i_param_2
)
{
	.reg .pred 	%p<6>;
	.reg .b32 	%r<36>;
	.reg .b64 	%rd<11>;

	ld.param.u64 	%rd3, [_Z3sumPiS_i_param_0];
	ld.param.u64 	%rd2, [_Z3sumPiS_i_param_1];
	ld.param.u32 	%r14, [_Z3sumPiS_i_param_2];
	cvta.to.global.u64 	%rd1, %rd3;
	mov.u32 	%r1, %tid.x;
	mov.u32 	%r2, %ctaid.x;
	mov.u32 	%r3, %ntid.x;
	mul.lo.s32 	%r16, %r2, %r3;
	shl.b32 	%r17, %r16, 1;
	add.s32 	%r4, %r17, %r1;
	setp.ge.u32 	%p1, %r4, %r14;
	mov.b32 	%r33, 0;
	@%p1 bra 	$L__BB0_2;
	mul.wide.u32 	%rd4, %r4, 4;
	add.s64 	%rd5, %rd1, %rd4;
	ld.global.u32 	%r33, [%rd5];
$L__BB0_2:
	shl.b32 	%r19, %r1, 2;
	mov.u32 	%r20, partialSum;
	add.s32 	%r7, %r20, %r19;
	st.shared.u32 	[%r7], %r33;
	add.s32 	%r8, %r4, %r3;
	setp.ge.u32 	%p2, %r8, %r14;
	mov.b32 	%r34, 0;
	@%p2 bra 	$L__BB0_4;
	mul.wide.u32 	%rd6, %r8, 4;
	add.s64 	%rd7, %rd1, %rd6;
	ld.global.u32 	%r34, [%rd7];
$L__BB0_4:
	shl.b32 	%r22, %r3, 2;
	add.s32 	%r23, %r7, %r22;
	st.shared.u32 	[%r23], %r34;
	add.s32 	%r11, %r7, %r19;
	mov.b32 	%r35, 1;
$L__BB0_5:
	bar.sync 	0;
	add.s32 	%r25, %r35, -1;
	and.b32  	%r26, %r25, %r1;
	setp.ne.s32 	%p3, %r26, 0;
	@%p3 bra 	$L__BB0_7;
	shl.b32 	%r27, %r35, 2;
	add.s32 	%r28, %r11, %r27;
	ld.shared.u32 	%r29, [%r28];
	ld.shared.u32 	%r30, [%r11];
	add.s32 	%r31, %r30, %r29;
	st.shared.u32 	[%r11], %r31;
$L__BB0_7:
	shl.b32 	%r35, %r35, 1;
	setp.le.u32 	%p4, %r35, %r3;
	@%p4 bra 	$L__BB0_5;
	setp.ne.s32 	%p5, %r1, 0;
	@%p5 bra 	$L__BB0_10;
	ld.shared.u32 	%r32, [partialSum];
	cvta.to.global.u64 	%rd8, %rd2;
	mul.wide.u32 	%rd9, %r2, 4;
	add.s64 	%rd10, %rd8, %rd9;
	st.global.u32 	[%rd10], %r32;
$L__BB0_10:
	ret;

}
	// .globl	_Z7productPiS_i
.visible .entry _Z7productPiS_i(
	.param .u64 .ptr .align 1 _Z7productPiS_i_param_0,
	.param .u64 .ptr .align 1 _Z7productPiS_i_param_1,
	.param .u32 _Z7productPiS_i_param_2
)
{
	.reg .pred 	%p<6>;
	.reg .b32 	%r<36>;
	.reg .b64 	%rd<11>;

	ld.param.u64 	%rd3, [_Z7productPiS_i_param_0];
	ld.param.u64 	%rd2, [_Z7productPiS_i_param_1];
	ld.param.u32 	%r14, [_Z7productPiS_i_param_2];
	cvta.to.global.u64 	%rd1, %rd3;
	mov.u32 	%r1, %tid.x;
	mov.u32 	%r2, %ctaid.x;
	mov.u32 	%r3, %ntid.x;
	mul.lo.s32 	%r16, %r2, %r3;
	shl.b32 	%r17, %r16, 1;
	add.s32 	%r4, %r17, %r1;
	setp.ge.u32 	%p1, %r4, %r14;
	mov.b32 	%r33, 1;
	@%p1 bra 	$L__BB1_2;
	mul.wide.u32 	%rd4, %r4, 4;
	add.s64 	%rd5, %rd1, %rd4;
	ld.global.u32 	%r33, [%rd5];
$L__BB1_2:
	shl.b32 	%r19, %r1, 2;
	mov.u32 	%r20, partialSum;
	add.s32 	%r7, %r20, %r19;
	st.shared.u32 	[%r7], %r33;
	add.s32 	%r8, %r4, %r3;
	setp.ge.u32 	%p2, %r8, %r14;
	mov.b32 	%r34, 1;
	@%p2 bra 	$L__BB1_4;
	mul.wide.u32 	%rd6, %r8, 4;
	add.s64 	%rd7, %rd1, %rd6;
	ld.global.u32 	%r34, [%rd7];
$L__BB1_4:
	shl.b32 	%r22, %r3, 2;
	add.s32 	%r23, %r7, %r22;
	st.shared.u32 	[%r23], %r34;
	add.s32 	%r11, %r7, %r19;
	mov.b32 	%r35, 1;
$L__BB1_5:
	bar.sync 	0;
	add.s32 	%r25, %r35, -1;
	and.b32  	%r26, %r25, %r1;
	setp.ne.s32 	%p3, %r26, 0;
	@%p3 bra 	$L__BB1_7;
	shl.b32 	%r27, %r35, 2;
	add.s32 	%r28, %r11, %r27;
	ld.shared.u32 	%r29, [%r28];
	ld.shared.u32 	%r30, [%r11];
	mul.lo.s32 	%r31, %r30, %r29;
	st.shared.u32 	[%r11], %r31;
$L__BB1_7:
	shl.b32 	%r35, %r35, 1;
	setp.le.u32 	%p4, %r35, %r3;
	@%p4 bra 	$L__BB1_5;
	setp.ne.s32 	%p5, %r1, 0;
	@%p5 bra 	$L__BB1_10;
	ld.shared.u32 	%r32, [partialSum];
	cvta.to.global.u64 	%rd8, %rd2;
	mul.wide.u32 	%rd9, %r2, 4;
	add.s64 	%rd10, %rd8, %rd9;
	st.global.u32 	[%rd10], %r32;
$L__BB1_10:
	ret;

}
	// .globl	_Z3minPiS_i
.visible .entry _Z3minPiS_i(
	.param .u64 .ptr .align 1 _Z3minPiS_i_param_0,
	.param .u64 .ptr .align 1 _Z3minPiS_i_param_1,
	.param .u32 _Z3minPiS_i_param_2
)
{
	.reg .pred 	%p<7>;
	.reg .b32 	%r<35>;
	.reg .b64 	%rd<11>;

	ld.param.u64 	%rd3, [_Z3minPiS_i_param_0];
	ld.param.u64 	%rd2, [_Z3minPiS_i_param_1];
	ld.param.u32 	%r15, [_Z3minPiS_i_param_2];
	cvta.to.global.u64 	%rd1, %rd3;
	mov.u32 	%r1, %tid.x;
	mov.u32 	%r2, %ctaid.x;
	mov.u32 	%r3, %ntid.x;
	mul.lo.s32 	%r17, %r2, %r3;
	shl.b32 	%r18, %r17, 1;
	add.s32 	%r4, %r18, %r1;
	setp.ge.u32 	%p1, %r4, %r15;
	mov.b32 	%r32, 2147483647;
	@%p1 bra 	$L__BB2_2;
	mul.wide.u32 	%rd4, %r4, 4;
	add.s64 	%rd5, %rd1, %rd4;
	ld.global.u32 	%r32, [%rd5];
$L__BB2_2:
	shl.b32 	%r20, %r1, 2;
	mov.u32 	%r21, temp;
	add.s32 	%r7, %r21, %r20;
	st.shared.u32 	[%r7], %r32;
	add.s32 	%r8, %r4, %r3;
	setp.ge.u32 	%p2, %r8, %r15;
	mov.b32 	%r33, 2147483647;
	@%p2 bra 	$L__BB2_4;
	mul.wide.u32 	%rd6, %r8, 4;
	add.s64 	%rd7, %rd1, %rd6;
	ld.global.u32 	%r33, [%rd7];
$L__BB2_4:
	shl.b32 	%r23, %r3, 2;
	add.s32 	%r24, %r7, %r23;
	st.shared.u32 	[%r24], %r33;
	add.s32 	%r11, %r7, %r20;
	mov.b32 	%r34, 1;
$L__BB2_5:
	bar.sync 	0;
	add.s32 	%r26, %r34, -1;
	and.b32  	%r27, %r26, %r1;
	setp.ne.s32 	%p3, %r27, 0;
	@%p3 bra 	$L__BB2_8;
	shl.b32 	%r28, %r34, 2;
	add.s32 	%r29, %r11, %r28;
	ld.shared.u32 	%r13, [%r29];
	ld.shared.u32 	%r30, [%r11];
	setp.ge.s32 	%p4, %r13, %r30;
	@%p4 bra 	$L__BB2_8;
	st.shared.u32 	[%r11], %r13;
$L__BB2_8:
	shl.b32 	%r34, %r34, 1;
	setp.le.u32 	%p5, %r34, %r3;
	@%p5 bra 	$L__BB2_5;
	setp.ne.s32 	%p6, %r1, 0;
	@%p6 bra 	$L__BB2_11;
	ld.shared.u32 	%r31, [temp];
	cvta.to.global.u64 	%rd8, %rd2;
	mul.wide.u32 	%rd9, %r2, 4;
	add.s64 	%rd10, %rd8, %rd9;
	st.global.u32 	[%rd10], %r31;
$L__BB2_11:
	ret;

}
	// .globl	_Z3maxPiS_i
.visible .entry _Z3maxPiS_i(
	.param .u64 .ptr .align 1 _Z3maxPiS_i_param_0,
	.param .u64 .ptr .align 1 _Z3maxPiS_i_param_1,
	.param .u32 _Z3maxPiS_i_param_2
)
{
	.reg .pred 	%p<7>;
	.reg .b32 	%r<35>;
	.reg .b64 	%rd<11>;

	ld.param.u64 	%rd3, [_Z3maxPiS_i_param_0];
	ld.param.u64 	%rd2, [_Z3maxPiS_i_param_1];
	ld.param.u32 	%r15, [_Z3maxPiS_i_param_2];
	cvta.to.global.u64 	%rd1, %rd3;
	mov.u32 	%r1, %tid.x;
	mov.u32 	%r2, %ctaid.x;
	mov.u32 	%r3, %ntid.x;
	mul.lo.s32 	%r17, %r2, %r3;
	shl.b32 	%r18, %r17, 1;
	add.s32 	%r4, %r18, %r1;
	setp.ge.u32 	%p1, %r4, %r15;
	mov.b32 	%r32, -2147483648;
	@%p1 bra 	$L__BB3_2;
	mul.wide.u32 	%rd4, %r4, 4;
	add.s64 	%rd5, %rd1, %rd4;
	ld.global.u32 	%r32, [%rd5];
$L__BB3_2:
	shl.b32 	%r20, %r1, 2;
	mov.u32 	%r21, temp;
	add.s32 	%r7, %r21, %r20;
	st.shared.u32 	[%r7], %r32;
	add.s32 	%r8, %r4, %r3;
	setp.ge.u32 	%p2, %r8, %r15;
	mov.b32 	%r33, -2147483648;
	@%p2 bra 	$L__BB3_4;
	mul.wide.u32 	%rd6, %r8, 4;
	add.s64 	%rd7, %rd1, %rd6;
	ld.global.u32 	%r33, [%rd7];
$L__BB3_4:
	shl.b32 	%r23, %r3, 2;
	add.s32 	%r24, %r7, %r23;
	st.shared.u32 	[%r24], %r33;
	add.s32 	%r11, %r7, %r20;
	mov.b32 	%r34, 1;
$L__BB3_5:
	bar.sync 	0;
	add.s32 	%r26, %r34, -1;
	and.b32  	%r27, %r26, %r1;
	setp.ne.s32 	%p3, %r27, 0;
	@%p3 bra 	$L__BB3_8;
	shl.b32 	%r28, %r34, 2;
	add.s32 	%r29, %r11, %r28;
	ld.shared.u32 	%r13, [%r29];
	ld.shared.u32 	%r30, [%r11];
	setp.le.s32 	%p4, %r13, %r30;
	@%p4 bra 	$L__BB3_8;
	st.shared.u32 	[%r11], %r13;
$L__BB3_8:
	shl.b32 	%r34, %r34, 1;
	setp.le.u32 	%p5, %r34, %r3;
	@%p5 bra 	$L__BB3_5;
	setp.ne.s32 	%p6, %r1, 0;
	@%p6 bra 	$L__BB3_11;
	ld.shared.u32 	%r31, [temp];
	cvta.to.global.u64 	%rd8, %rd2;
	mul.wide.u32 	%rd9, %r2, 4;
	add.s64 	%rd10, %rd8, %rd9;
	st.global.u32 	[%rd10], %r31;
$L__BB3_11:
	ret;

}


// ===== COMPILED SASS (sm_100) =====

	.target	sm_100

	.elftype	@"ET_EXEC"


//--------------------- .note.nv.tkinfo           --------------------------
	.section	.note.nv.tkinfo,"",@"SHT_NOTE"
	.sectionflags	@"SHF_NOTE_NV_TKINFO"
	.tkinfo
        /*0018*/ 	.word	0x00000002
        /*0030*/ 	.string	""
        /*0030*/ 	.string	"ptxas"
        /*0030*/ 	.string	"Cuda compilation tools, release 13.0, V13.0.88"
        /*0030*/ 	.string	"Build cuda_13.0.r13.0/compiler.36424714_0"
        /*0030*/ 	.string	"-arch sm_100 -m 64 "



//--------------------- .note.nv.cuinfo           --------------------------
	.section	.note.nv.cuinfo,"",@"SHT_NOTE"
	.sectionflags	@"SHF_NOTE_NV_CUINFO"
        /*0018*/ 	.short	0x0002
        /*001a*/ 	.short	0x0064
        /*001c*/ 	.short	0x0082
	.zero		2


//--------------------- .nv.info                  --------------------------
	.section	.nv.info,"",@"SHT_CUDA_INFO"
	.align	4


	//----- nvinfo : EIATTR_REGCOUNT
	.align		4
        /*0000*/ 	.byte	0x04, 0x2f
        /*0002*/ 	.short	(.L_1 - .L_0)
	.align		4
.L_0:
        /*0004*/ 	.word	index@(_Z3sumPiS_i)
        /*0008*/ 	.word	0x00000012


	//----- nvinfo : EIATTR_FRAME_SIZE
	.align		4
.L_1:
        /*000c*/ 	.byte	0x04, 0x11
        /*000e*/ 	.short	(.L_3 - .L_2)
	.align		4
.L_2:
        /*0010*/ 	.word	index@(_Z3sumPiS_i)
        /*0014*/ 	.word	0x00000000


	//----- nvinfo : EIATTR_REGCOUNT
	.align		4
.L_3:
        /*0018*/ 	.byte	0x04, 0x2f
        /*001a*/ 	.short	(.L_5 - .L_4)
	.align		4
.L_4:
        /*001c*/ 	.word	index@(_Z7productPiS_i)
        /*0020*/ 	.word	0x00000012


	//----- nvinfo : EIATTR_FRAME_SIZE
	.align		4
.L_5:
        /*0024*/ 	.byte	0x04, 0x11
        /*0026*/ 	.short	(.L_7 - .L_6)
	.align		4
.L_6:
        /*0028*/ 	.word	index@(_Z7productPiS_i)
        /*002c*/ 	.word	0x00000000


	//----- nvinfo : EIATTR_REGCOUNT
	.align		4
.L_7:
        /*0030*/ 	.byte	0x04, 0x2f
        /*0032*/ 	.short	(.L_9 - .L_8)
	.align		4
.L_8:
        /*0034*/ 	.word	index@(_Z3minPiS_i)
        /*0038*/ 	.word	0x00000012


	//----- nvinfo : EIATTR_FRAME_SIZE
	.align		4
.L_9:
        /*003c*/ 	.byte	0x04, 0x11
        /*003e*/ 	.short	(.L_11 - .L_10)
	.align		4
.L_10:
        /*0040*/ 	.word	index@(_Z3minPiS_i)
        /*0044*/ 	.word	0x00000000


	//----- nvinfo : EIATTR_REGCOUNT
	.align		4
.L_11:
        /*0048*/ 	.byte	0x04, 0x2f
        /*004a*/ 	.short	(.L_13 - .L_12)
	.align		4
.L_12:
        /*004c*/ 	.word	index@(_Z3maxPiS_i)
        /*0050*/ 	.word	0x00000012


	//----- nvinfo : EIATTR_FRAME_SIZE
	.align		4
.L_13:
        /*0054*/ 	.byte	0x04, 0x11
        /*0056*/ 	.short	(.L_15 - .L_14)
	.align		4
.L_14:
        /*0058*/ 	.word	index@(_Z3maxPiS_i)
        /*005c*/ 	.word	0x00000000


	//----- nvinfo : EIATTR_MIN_STACK_SIZE
	.align		4
.L_15:
        /*0060*/ 	.byte	0x04, 0x12
        /*0062*/ 	.short	(.L_17 - .L_16)
	.align		4
.L_16:
        /*0064*/ 	.word	index@(_Z3maxPiS_i)
        /*0068*/ 	.word	0x00000000


	//----- nvinfo : EIATTR_MIN_STACK_SIZE
	.align		4
.L_17:
        /*006c*/ 	.byte	0x04, 0x12
        /*006e*/ 	.short	(.L_19 - .L_18)
	.align		4
.L_18:
        /*0070*/ 	.word	index@(_Z3minPiS_i)
        /*0074*/ 	.word	0x00000000


	//----- nvinfo : EIATTR_MIN_STACK_SIZE
	.align		4
.L_19:
        /*0078*/ 	.byte	0x04, 0x12
        /*007a*/ 	.short	(.L_21 - .L_20)
	.align		4
.L_20:
        /*007c*/ 	.word	index@(_Z7productPiS_i)
        /*0080*/ 	.word	0x00000000


	//----- nvinfo : EIATTR_MIN_STACK_SIZE
	.align		4
.L_21:
        /*0084*/ 	.byte	0x04, 0x12
        /*0086*/ 	.short	(.L_23 - .L_22)
	.align		4
.L_22:
        /*0088*/ 	.word	index@(_Z3sumPiS_i)
        /*008c*/ 	.word	0x00000000
.L_23:


//--------------------- .nv.compat                --------------------------
	.section	.nv.compat,"",@"SHT_CUDA_COMPAT_INFO"
	.align	4
        /*0000*/ 	.byte	0x02, 0x09, 0x00, 0x00, 0x02, 0x02, 0x01, 0x00, 0x02, 0x05, 0x05, 0x00, 0x03, 0x07, 0x01, 0x01
        /*0010*/ 	.byte	0x02, 0x03, 0x00, 0x00, 0x02, 0x06, 0x01, 0x00, 0x04, 0x0b, 0x08, 0x00, 0x09, 0x00, 0x00, 0x00
        /*0020*/ 	.byte	0x00, 0x00, 0x00, 0x00


//--------------------- .nv.info._Z3maxPiS_i      --------------------------
	.section	.nv.info._Z3maxPiS_i,"",@"SHT_CUDA_INFO"
	.sectionflags	@""
	.align	4


	//----- nvinfo : EIATTR_CUDA_API_VERSION
	.align		4
        /*0000*/ 	.byte	0x04, 0x37
        /*0002*/ 	.short	(.L_25 - .L_24)
.L_24:
        /*0004*/ 	.word	0x00000082


	//----- nvinfo : EIATTR_KPARAM_INFO
	.align		4
.L_25:
        /*0008*/ 	.byte	0x04, 0x17
        /*000a*/ 	.short	(.L_27 - .L_26)
.L_26:
        /*000c*/ 	.word	0x00000000
        /*0010*/ 	.short	0x0002
        /*0012*/ 	.short	0x0010
        /*0014*/ 	.byte	0x00, 0xf0, 0x11, 0x00


	//----- nvinfo : EIATTR_KPARAM_INFO
	.align		4
.L_27:
        /*0018*/ 	.byte	0x04, 0x17
        /*001a*/ 	.short	(.L_29 - .L_28)
.L_28:
        /*001c*/ 	.word	0x00000000
        /*0020*/ 	.short	0x0001
        /*0022*/ 	.short	0x0008
        /*0024*/ 	.byte	0x00, 0xf5, 0x21, 0x00


	//----- nvinfo : EIATTR_KPARAM_INFO
	.align		4
.L_29:
        /*0028*/ 	.byte	0x04, 0x17
        /*002a*/ 	.short	(.L_31 - .L_30)
.L_30:
        /*002c*/ 	.word	0x00000000
        /*0030*/ 	.short	0x0000
        /*0032*/ 	.short	0x0000
        /*0034*/ 	.byte	0x00, 0xf5, 0x21, 0x00


	//----- nvinfo : EIATTR_SPARSE_MMA_MASK
	.align		4
.L_31:
        /*0038*/ 	.byte	0x03, 0x50
        /*003a*/ 	.short	0x0000


	//----- nvinfo : EIATTR_MAXREG_COUNT
	.align		4
        /*003c*/ 	.byte	0x03, 0x1b
        /*003e*/ 	.short	0x00ff


	//----- nvinfo : EIATTR_NUM_BARRIERS
	.align		4
        /*0040*/ 	.byte	0x02, 0x4c
        /*0042*/ 	.byte	0x01
	.zero		1


	//----- nvinfo : EIATTR_MERCURY_ISA_VERSION
	.align		4
        /*0044*/ 	.byte	0x03, 0x5f
        /*0046*/ 	.short	0x0101


	//----- nvinfo : EIATTR_VRC_CTA_INIT_COUNT
	.align		4
        /*0048*/ 	.byte	0x02, 0x4a
	.zero		1
	.zero		1


	//----- nvinfo : EIATTR_EXIT_INSTR_OFFSETS
	.align		4
        /*004c*/ 	.byte	0x04, 0x1c
        /*004e*/ 	.short	(.L_33 - .L_32)


	//   ....[0]....
.L_32:
        /*0050*/ 	.word	0x000002b0


	//   ....[1]....
        /*0054*/ 	.word	0x00000330


	//----- nvinfo : EIATTR_CRS_STACK_SIZE
	.align		4
.L_33:
        /*0058*/ 	.byte	0x04, 0x1e
        /*005a*/ 	.short	(.L_35 - .L_34)
.L_34:
        /*005c*/ 	.word	0x00000000


	//----- nvinfo : EIATTR_CBANK_PARAM_SIZE
	.align		4
.L_35:
        /*0060*/ 	.byte	0x03, 0x19
        /*0062*/ 	.short	0x0014


	//----- nvinfo : EIATTR_PARAM_CBANK
	.align		4
        /*0064*/ 	.byte	0x04, 0x0a
        /*0066*/ 	.short	(.L_37 - .L_36)
	.align		4
.L_36:
        /*0068*/ 	.word	index@(.nv.constant0._Z3maxPiS_i)
        /*006c*/ 	.short	0x0380
        /*006e*/ 	.short	0x0014


	//----- nvinfo : EIATTR_SW_WAR
	.align		4
.L_37:
        /*0070*/ 	.byte	0x04, 0x36
        /*0072*/ 	.short	(.L_39 - .L_38)
.L_38:
        /*0074*/ 	.word	0x00000008
.L_39:


//--------------------- .nv.info._Z3minPiS_i      --------------------------
	.section	.nv.info._Z3minPiS_i,"",@"SHT_CUDA_INFO"
	.sectionflags	@""
	.align	4


	//----- nvinfo : EIATTR_CUDA_API_VERSION
	.align		4
        /*0000*/ 	.byte	0x04, 0x37
        /*0002*/ 	.short	(.L_41 - .L_40)
.L_40:
        /*0004*/ 	.word	0x00000082


	//----- nvinfo : EIATTR_KPARAM_INFO
	.align		4
.L_41:
        /*0008*/ 	.byte	0x04, 0x17
        /*000a*/ 	.short	(.L_43 - .L_42)
.L_42:
        /*000c*/ 	.word	0x00000000
        /*0010*/ 	.short	0x0002
        /*0012*/ 	.short	0x0010
        /*0014*/ 	.byte	0x00, 0xf0, 0x11, 0x00


	//----- nvinfo : EIATTR_KPARAM_INFO
	.align		4
.L_43:
        /*0018*/ 	.byte	0x04, 0x17
        /*001a*/ 	.short	(.L_45 - .L_44)
.L_44:
        /*001c*/ 	.word	0x00000000
        /*0020*/ 	.short	0x0001
        /*0022*/ 	.short	0x0008
        /*0024*/ 	.byte	0x00, 0xf5, 0x21, 0x00


	//----- nvinfo : EIATTR_KPARAM_INFO
	.align		4
.L_45:
        /*0028*/ 	.byte	0x04, 0x17
        /*002a*/ 	.short	(.L_47 - .L_46)
.L_46:
        /*002c*/ 	.word	0x00000000
        /*0030*/ 	.short	0x0000
        /*0032*/ 	.short	0x0000
        /*0034*/ 	.byte	0x00, 0xf5, 0x21, 0x00


	//----- nvinfo : EIATTR_SPARSE_MMA_MASK
	.align		4
.L_47:
        /*0038*/ 	.byte	0x03, 0x50
        /*003a*/ 	.short	0x0000


	//----- nvinfo : EIATTR_MAXREG_COUNT
	.align		4
        /*003c*/ 	.byte	0x03, 0x1b
        /*003e*/ 	.short	0x00ff


	//----- nvinfo : EIATTR_NUM_BARRIERS
	.align		4
        /*0040*/ 	.byte	0x02, 0x4c
        /*0042*/ 	.byte	0x01
	.zero		1


	//----- nvinfo : EIATTR_MERCURY_ISA_VERSION
	.align		4
        /*0044*/ 	.byte	0x03, 0x5f
        /*0046*/ 	.short	0x0101


	//----- nvinfo : EIATTR_VRC_CTA_INIT_COUNT
	.align		4
        /*0048*/ 	.byte	0x02, 0x4a
	.zero		1
	.zero		1


	//----- nvinfo : EIATTR_EXIT_INSTR_OFFSETS
	.align		4
        /*004c*/ 	.byte	0x04, 0x1c
        /*004e*/ 	.short	(.L_49 - .L_48)


	//   ....[0]....
.L_48:
        /*0050*/ 	.word	0x000002b0


	//   ....[1]....
        /*0054*/ 	.word	0x00000330


	//----- nvinfo : EIATTR_CRS_STACK_SIZE
	.align		4
.L_49:
        /*0058*/ 	.byte	0x04, 0x1e
        /*005a*/ 	.short	(.L_51 - .L_50)
.L_50:
        /*005c*/ 	.word	0x00000000


	//----- nvinfo : EIATTR_CBANK_PARAM_SIZE
	.align		4
.L_51:
        /*0060*/ 	.byte	0x03, 0x19
        /*0062*/ 	.short	0x0014


	//----- nvinfo : EIATTR_PARAM_CBANK
	.align		4
        /*0064*/ 	.byte	0x04, 0x0a
        /*0066*/ 	.short	(.L_53 - .L_52)
	.align		4
.L_52:
        /*0068*/ 	.word	index@(.nv.constant0._Z3minPiS_i)
        /*006c*/ 	.short	0x0380
        /*006e*/ 	.short	0x0014


	//----- nvinfo : EIATTR_SW_WAR
	.align		4
.L_53:
        /*0070*/ 	.byte	0x04, 0x36
        /*0072*/ 	.short	(.L_55 - .L_54)
.L_54:
        /*0074*/ 	.word	0x00000008
.L_55:


//--------------------- .nv.info._Z7productPiS_i  --------------------------
	.section	.nv.info._Z7productPiS_i,"",@"SHT_CUDA_INFO"
	.sectionflags	@""
	.align	4


	//----- nvinfo : EIATTR_CUDA_API_VERSION
	.align		4
        /*0000*/ 	.byte	0x04, 0x37
        /*0002*/ 	.short	(.L_57 - .L_56)
.L_56:
        /*0004*/ 	.word	0x00000082


	//----- nvinfo : EIATTR_KPARAM_INFO
	.align		4
.L_57:
        /*0008*/ 	.byte	0x04, 0x17
        /*000a*/ 	.short	(.L_59 - .L_58)
.L_58:
        /*000c*/ 	.word	0x00000000
        /*0010*/ 	.short	0x0002
        /*0012*/ 	.short	0x0010
        /*0014*/ 	.byte	0x00, 0xf0, 0x11, 0x00


	//----- nvinfo : EIATTR_KPARAM_INFO
	.align		4
.L_59:
        /*0018*/ 	.byte	0x04, 0x17
        /*001a*/ 	.short	(.L_61 - .L_60)
.L_60:
        /*001c*/ 	.word	0x00000000
        /*0020*/ 	.short	0x0001
        /*0022*/ 	.short	0x0008
        /*0024*/ 	.byte	0x00, 0xf5, 0x21, 0x00


	//----- nvinfo : EIATTR_KPARAM_INFO
	.align		4
.L_61:
        /*0028*/ 	.byte	0x04, 0x17
        /*002a*/ 	.short	(.L_63 - .L_62)
.L_62:
        /*002c*/ 	.word	0x00000000
        /*0030*/ 	.short	0x0000
        /*0032*/ 	.short	0x0000
        /*0034*/ 	.byte	0x00, 0xf5, 0x21, 0x00


	//----- nvinfo : EIATTR_SPARSE_MMA_MASK
	.align		4
.L_63:
        /*0038*/ 	.byte	0x03, 0x50
        /*003a*/ 	.short	0x0000


	//----- nvinfo : EIATTR_MAXREG_COUNT
	.align		4
        /*003c*/ 	.byte	0x03, 0x1b
        /*003e*/ 	.short	0x00ff


	//----- nvinfo : EIATTR_NUM_BARRIERS
	.align		4
        /*0040*/ 	.byte	0x02, 0x4c
        /*0042*/ 	.byte	0x01
	.zero		1


	//----- nvinfo : EIATTR_MERCURY_ISA_VERSION
	.align		4
        /*0044*/ 	.byte	0x03, 0x5f
        /*0046*/ 	.short	0x0101


	//----- nvinfo : EIATTR_VRC_CTA_INIT_COUNT
	.align		4
        /*0048*/ 	.byte	0x02, 0x4a
	.zero		1
	.zero		1


	//----- nvinfo : EIATTR_EXIT_INSTR_OFFSETS
	.align		4
        /*004c*/ 	.byte	0x04, 0x1c
        /*004e*/ 	.short	(.L_65 - .L_64)


	//   ....[0]....
.L_64:
        /*0050*/ 	.word	0x00000280


	//   ....[1]....
        /*0054*/ 	.word	0x00000300


	//----- nvinfo : EIATTR_CBANK_PARAM_SIZE
	.align		4
.L_65:
        /*0058*/ 	.byte	0x03, 0x19
        /*005a*/ 	.short	0x0014


	//----- nvinfo : EIATTR_PARAM_CBANK
	.align		4
        /*005c*/ 	.byte	0x04, 0x0a
        /*005e*/ 	.short	(.L_67 - .L_66)
	.align		4
.L_66:
        /*0060*/ 	.word	index@(.nv.constant0._Z7productPiS_i)
        /*0064*/ 	.short	0x0380
        /*0066*/ 	.short	0x0014


	//----- nvinfo : EIATTR_SW_WAR
	.align		4
.L_67:
        /*0068*/ 	.byte	0x04, 0x36
        /*006a*/ 	.short	(.L_69 - .L_68)
.L_68:
        /*006c*/ 	.word	0x00000008
.L_69:


//--------------------- .nv.info._Z3sumPiS_i      --------------------------
	.section	.nv.info._Z3sumPiS_i,"",@"SHT_CUDA_INFO"
	.sectionflags	@""
	.align	4


	//----- nvinfo : EIATTR_CUDA_API_VERSION
	.align		4
        /*0000*/ 	.byte	0x04, 0x37
        /*0002*/ 	.short	(.L_71 - .L_70)
.L_70:
        /*0004*/ 	.word	0x00000082


	//----- nvinfo : EIATTR_KPARAM_INFO
	.align		4
.L_71:
        /*0008*/ 	.byte	0x04, 0x17
        /*000a*/ 	.short	(.L_73 - .L_72)
.L_72:
        /*000c*/ 	.word	0x00000000
        /*0010*/ 	.short	0x0002
        /*0012*/ 	.short	0x0010
        /*0014*/ 	.byte	0x00, 0xf0, 0x11, 0x00


	//----- nvinfo : EIATTR_KPARAM_INFO
	.align		4
.L_73:
        /*0018*/ 	.byte	0x04, 0x17
        /*001a*/ 	.short	(.L_75 - .L_74)
.L_74:
        /*001c*/ 	.word	0x00000000
        /*0020*/ 	.short	0x0001
        /*0022*/ 	.short	0x0008
        /*0024*/ 	.byte	0x00, 0xf5, 0x21, 0x00


	//----- nvinfo : EIATTR_KPARAM_INFO
	.align		4
.L_75:
        /*0028*/ 	.byte	0x04, 0x17
        /*002a*/ 	.short	(.L_77 - .L_76)
.L_76:
        /*002c*/ 	.word	0x00000000
        /*0030*/ 	.short	0x0000
        /*0032*/ 	.short	0x0000
        /*0034*/ 	.byte	0x00, 0xf5, 0x21, 0x00


	//----- nvinfo : EIATTR_SPARSE_MMA_MASK
	.align		4
.L_77:
        /*0038*/ 	.byte	0x03, 0x50
        /*003a*/ 	.short	0x0000


	//----- nvinfo : EIATTR_MAXREG_COUNT
	.align		4
        /*003c*/ 	.byte	0x03, 0x1b
        /*003e*/ 	.short	0x00ff


	//----- nvinfo : EIATTR_NUM_BARRIERS
	.align		4
        /*0040*/ 	.byte	0x02, 0x4c
        /*0042*/ 	.byte	0x01
	.zero		1


	//----- nvinfo : EIATTR_MERCURY_ISA_VERSION
	.align		4
        /*0044*/ 	.byte	0x03, 0x5f
        /*0046*/ 	.short	0x0101


	//----- nvinfo : EIATTR_VRC_CTA_INIT_COUNT
	.align		4
        /*0048*/ 	.byte	0x02, 0x4a
	.zero		1
	.zero		1


	//----- nvinfo : EIATTR_EXIT_INSTR_OFFSETS
	.align		4
        /*004c*/ 	.byte	0x04, 0x1c
        /*004e*/ 	.short	(.L_79 - .L_78)


	//   ....[0]....
.L_78:
        /*0050*/ 	.word	0x00000280


	//   ....[1]....
        /*0054*/ 	.word	0x00000300


	//----- nvinfo : EIATTR_CBANK_PARAM_SIZE
	.align		4
.L_79:
        /*0058*/ 	.byte	0x03, 0x19
        /*005a*/ 	.short	0x0014


	//----- nvinfo : EIATTR_PARAM_CBANK
	.align		4
        /*005c*/ 	.byte	0x04, 0x0a
        /*005e*/ 	.short	(.L_81 - .L_80)
	.align		4
.L_80:
        /*0060*/ 	.word	index@(.nv.constant0._Z3sumPiS_i)
        /*0064*/ 	.short	0x0380
        /*0066*/ 	.short	0x0014


	//----- nvinfo : EIATTR_SW_WAR
	.align		4
.L_81:
        /*0068*/ 	.byte	0x04, 0x36
        /*006a*/ 	.short	(.L_83 - .L_82)
.L_82:
        /*006c*/ 	.word	0x00000008
.L_83:


//--------------------- .nv.callgraph             --------------------------
	.section	.nv.callgraph,"",@"SHT_CUDA_CALLGRAPH"
	.align	4
	.sectionentsize	8
	.align		4
        /*0000*/ 	.word	0x00000000
	.align		4
        /*0004*/ 	.word	0xffffffff
	.align		4
        /*0008*/ 	.word	0x00000000
	.align		4
        /*000c*/ 	.word	0xfffffffe
	.align		4
        /*0010*/ 	.word	0x00000000
	.align		4
        /*0014*/ 	.word	0xfffffffd
	.align		4
        /*0018*/ 	.word	0x00000000
	.align		4
        /*001c*/ 	.word	0xfffffffc


//--------------------- .text._Z3maxPiS_i         --------------------------
	.section	.text._Z3maxPiS_i,"ax",@progbits
	.align	128
        .global         _Z3maxPiS_i
        .type           _Z3maxPiS_i,@function
        .size           _Z3maxPiS_i,(.L_x_12 - _Z3maxPiS_i)
        .other          _Z3maxPiS_i,@"STO_CUDA_ENTRY STV_DEFAULT"
_Z3maxPiS_i:
.text._Z3maxPiS_i:
[----:B------:R-:W-:Y:S01]  /*0000*/  LDC R1, c[0x0][0x37c] ;  /* 0x0000df00ff017b82 */ /* 0x000fe20000000800 */
[----:B------:R-:W0:Y:S07]  /*0010*/  S2R R15, SR_CTAID.X ;  /* 0x00000000000f7919 */ /* 0x000e2e0000002500 */
[----:B------:R-:W0:Y:S01]  /*0020*/  LDC R10, c[0x0][0x360] ;  /* 0x0000d800ff0a7b82 */ /* 0x000e220000000800 */
[----:B------:R-:W1:Y:S01]  /*0030*/  LDCU UR4, c[0x0][0x390] ;  /* 0x00007200ff0477ac */ /* 0x000e620008000800 */
[----:B------:R-:W-:Y:S01]  /*0040*/  IMAD.MOV.U32 R6, RZ, RZ, -0x80000000 ;  /* 0x80000000ff067424 */ /* 0x000fe200078e00ff */
[----:B------:R-:W2:Y:S01]  /*0050*/  S2R R13, SR_TID.X ;  /* 0x00000000000d7919 */ /* 0x000ea20000002100 */
[----:B------:R-:W3:Y:S01]  /*0060*/  LDCU.64 UR6, c[0x0][0x358] ;  /* 0x00006b00ff0677ac */ /* 0x000ee20008000a00 */
[----:B0-----:R-:W-:-:S04]  /*0070*/  IMAD R0, R15, R10, RZ ;  /* 0x0000000a0f007224 */ /* 0x001fc800078e02ff */
[----:B--2---:R-:W-:Y:S02]  /*0080*/  IMAD R7, R0, 0x2, R13 ;  /* 0x0000000200077824 */ /* 0x004fe400078e020d */
[----:B------:R-:W-:Y:S02]  /*0090*/  HFMA2 R0, -RZ, RZ, -0.0 , 0 ;  /* 0x80000000ff007431 */ /* 0x000fe400000001ff */
[C---:B------:R-:W-:Y:S01]  /*00a0*/  IMAD.IADD R9, R7.reuse, 0x1, R10 ;  /* 0x0000000107097824 */ /* 0x040fe200078e020a */
[----:B-1----:R-:W-:-:S04]  /*00b0*/  ISETP.GE.U32.AND P0, PT, R7, UR4, PT ;  /* 0x0000000407007c0c */ /* 0x002fc8000bf06070 */
[----:B------:R-:W-:-:S09]  /*00c0*/  ISETP.GE.U32.AND P1, PT, R9, UR4, PT ;  /* 0x0000000409007c0c */ /* 0x000fd2000bf26070 */
[----:B------:R-:W0:Y:S08]  /*00d0*/  @!P0 LDC.64 R2, c[0x0][0x380] ;  /* 0x0000e000ff028b82 */ /* 0x000e300000000a00 */
[----:B------:R-:W1:Y:S01]  /*00e0*/  @!P1 LDC.64 R4, c[0x0][0x380] ;  /* 0x0000e000ff049b82 */ /* 0x000e620000000a00 */
[----:B0-----:R-:W-:-:S05]  /*00f0*/  @!P0 IMAD.WIDE.U32 R2, R7, 0x4, R2 ;  /* 0x0000000407028825 */ /* 0x001fca00078e0002 */
[----:B---3--:R-:W2:Y:S01]  /*0100*/  @!P0 LDG.E R0, desc[UR6][R2.64] ;  /* 0x0000000602008981 */ /* 0x008ea2000c1e1900 */
[----:B-1----:R-:W-:-:S05]  /*0110*/  @!P1 IMAD.WIDE.U32 R4, R9, 0x4, R4 ;  /* 0x0000000409049825 */ /* 0x002fca00078e0004 */
[----:B------:R-:W3:Y:S01]  /*0120*/  @!P1 LDG.E R6, desc[UR6][R4.64] ;  /* 0x0000000604069981 */ /* 0x000ee2000c1e1900 */
[----:B------:R-:W0:Y:S01]  /*0130*/  S2UR UR5, SR_CgaCtaId ;  /* 0x00000000000579c3 */ /* 0x000e220000008800 */
[----:B------:R-:W-:Y:S02]  /*0140*/  UMOV UR4, 0x400 ;  /* 0x0000040000047882 */ /* 0x000fe40000000000 */
[----:B0-----:R-:W-:-:S06]  /*0150*/  ULEA UR4, UR5, UR4, 0x18 ;  /* 0x0000000405047291 */ /* 0x001fcc000f8ec0ff */
[----:B------:R-:W-:-:S04]  /*0160*/  LEA R7, R13, UR4, 0x2 ;  /* 0x000000040d077c11 */ /* 0x000fc8000f8e10ff */
[-C--:B------:R-:W-:Y:S01]  /*0170*/  LEA R9, R10, R7.reuse, 0x2 ;  /* 0x000000070a097211 */ /* 0x080fe200078e10ff */
[----:B------:R-:W-:Y:S01]  /*0180*/  IMAD.MOV.U32 R11, RZ, RZ, 0x1 ;  /* 0x00000001ff0b7424 */ /* 0x000fe200078e00ff */
[----:B------:R-:W-:Y:S01]  /*0190*/  LEA R8, R13, R7, 0x2 ;  /* 0x000000070d087211 */ /* 0x000fe200078e10ff */
[----:B--2---:R0:W-:Y:S04]  /*01a0*/  STS [R7], R0 ;  /* 0x0000000007007388 */ /* 0x0041e80000000800 */
[----:B---3--:R0:W-:Y:S02]  /*01b0*/  STS [R9], R6 ;  /* 0x0000000609007388 */ /* 0x0081e40000000800 */
.L_x_2:
[----:B0-----:R-:W-:Y:S01]  /*01c0*/  VIADD R0, R11, 0xffffffff ;  /* 0xffffffff0b007836 */ /* 0x001fe20000000000 */
[----:B------:R-:W-:Y:S04]  /*01d0*/  BAR.SYNC.DEFER_BLOCKING 0x0 ;  /* 0x0000000000007b1d */ /* 0x000fe80000010000 */
[----:B------:R-:W-:Y:S02]  /*01e0*/  LOP3.LUT P0, RZ, R0, R13, RZ, 0xc0, !PT ;  /* 0x0000000d00ff7212 */ /* 0x000fe4000780c0ff */
[----:B------:R-:W-:Y:S11]  /*01f0*/  BSSY.RECONVERGENT B0, `(.L_x_0) ;  /* 0x0000007000007945 */ /* 0x000ff60003800200 */
[----:B------:R-:W-:Y:S05]  /*0200*/  @P0 BRA `(.L_x_1) ;  /* 0x0000000000140947 */ /* 0x000fea0003800000 */
[----:B------:R-:W-:Y:S01]  /*0210*/  LEA R0, R11, R8, 0x2 ;  /* 0x000000080b007211 */ /* 0x000fe200078e10ff */
[----:B------:R-:W-:Y:S04]  /*0220*/  LDS R2, [R8] ;  /* 0x0000000008027984 */ /* 0x000fe80000000800 */
[----:B------:R-:W0:Y:S02]  /*0230*/  LDS R3, [R0] ;  /* 0x0000000000037984 */ /* 0x000e240000000800 */
[----:B0-----:R-:W-:-:S13]  /*0240*/  ISETP.GT.AND P0, PT, R3, R2, PT ;  /* 0x000000020300720c */ /* 0x001fda0003f04270 */
[----:B------:R0:W-:Y:S02]  /*0250*/  @P0 STS [R8], R3 ;  /* 0x0000000308000388 */ /* 0x0001e40000000800 */
.L_x_1:
[----:B------:R-:W-:Y:S05]  /*0260*/  BSYNC.RECONVERGENT B0 ;  /* 0x0000000000007941 */ /* 0x000fea0003800200 */
.L_x_0:
[----:B------:R-:W-:-:S05]  /*0270*/  IMAD.SHL.U32 R11, R11, 0x2, RZ ;  /* 0x000000020b0b7824 */ /* 0x000fca00078e00ff */
[----:B------:R-:W-:-:S13]  /*0280*/  ISETP.GT.U32.AND P0, PT, R11, R10, PT ;  /* 0x0000000a0b00720c */ /* 0x000fda0003f04070 */
[----:B------:R-:W-:Y:S05]  /*0290*/  @!P0 BRA `(.L_x_2) ;  /* 0xfffffffc00c88947 */ /* 0x000fea000383ffff */
[----:B------:R-:W-:-:S13]  /*02a0*/  ISETP.NE.AND P0, PT, R13, RZ, PT ;  /* 0x000000ff0d00720c */ /* 0x000fda0003f05270 */
[----:B------:R-:W-:Y:S05]  /*02b0*/  @P0 EXIT ;  /* 0x000000000000094d */ /* 0x000fea0003800000 */
[----:B------:R-:W1:Y:S01]  /*02c0*/  S2UR UR5, SR_CgaCtaId ;  /* 0x00000000000579c3 */ /* 0x000e620000008800 */
[----:B------:R-:W-:-:S07]  /*02d0*/  UMOV UR4, 0x400 ;  /* 0x0000040000047882 */ /* 0x000fce0000000000 */
[----:B0-----:R-:W0:Y:S01]  /*02e0*/  LDC.64 R2, c[0x0][0x388] ;  /* 0x0000e200ff027b82 */ /* 0x001e220000000a00 */
[----:B-1----:R-:W-:Y:S01]  /*02f0*/  ULEA UR4, UR5, UR4, 0x18 ;  /* 0x0000000405047291 */ /* 0x002fe2000f8ec0ff */
[----:B0-----:R-:W-:-:S08]  /*0300*/  IMAD.WIDE.U32 R2, R15, 0x4, R2 ;  /* 0x000000040f027825 */ /* 0x001fd000078e0002 */
[----:B------:R-:W0:Y:S04]  /*0310*/  LDS R5, [UR4] ;  /* 0x00000004ff057984 */ /* 0x000e280008000800 */
[----:B0-----:R-:W-:Y:S01]  /*0320*/  STG.E desc[UR6][R2.64], R5 ;  /* 0x0000000502007986 */ /* 0x001fe2000c101906 */
[----:B------:R-:W-:Y:S05]  /*0330*/  EXIT ;  /* 0x000000000000794d */ /* 0x000fea0003800000 */
.L_x_3:
[----:B------:R-:W-:-:S00]  /*0340*/  BRA `(.L_x_3) ;  /* 0xfffffffc00fc7947 */ /* 0x000fc0000383ffff */
[----:B------:R-:W-:-:S00]  /*0350*/  NOP ;  /* 0x0000000000007918 */ /* 0x000fc00000000000 */
        /* <DEDUP_REMOVED lines=10> */
.L_x_12:


//--------------------- .text._Z3minPiS_i         --------------------------
	.section	.text._Z3minPiS_i,"ax",@progbits
	.align	128
        .global         _Z3minPiS_i
        .type           _Z3minPiS_i,@function
        .size           _Z3minPiS_i,(.L_x_13 - _Z3minPiS_i)
        .other          _Z3minPiS_i,@"STO_CUDA_ENTRY STV_DEFAULT"
_Z3minPiS_i:
.text._Z3minPiS_i:
[----:B------:R-:W-:Y:S01]  /*0000*/  LDC R1, c[0x0][0x37c] ;  /* 0x0000df00ff017b82 */ /* 0x000fe20000000800 */
[----:B------:R-:W0:Y:S07]  /*0010*/  S2R R15, SR_CTAID.X ;  /* 0x00000000000f7919 */ /* 0x000e2e0000002500 */
[----:B------:R-:W0:Y:S01]  /*0020*/  LDC R10, c[0x0][0x360] ;  /* 0x0000d800ff0a7b82 */ /* 0x000e220000000800 */
[----:B------:R-:W1:Y:S01]  /*0030*/  LDCU UR4, c[0x0][0x390] ;  /* 0x00007200ff0477ac */ /* 0x000e620008000800 */
[----:B------:R-:W-:Y:S01]  /*0040*/  IMAD.MOV.U32 R6, RZ, RZ, 0x7fffffff ;  /* 0x7fffffffff067424 */ /* 0x000fe200078e00ff */
[----:B------:R-:W2:Y:S01]  /*0050*/  S2R R13, SR_TID.X ;  /* 0x00000000000d7919 */ /* 0x000ea20000002100 */
[----:B------:R-:W3:Y:S01]  /*0060*/  LDCU.64 UR6, c[0x0][0x358] ;  /* 0x00006b00ff0677ac */ /* 0x000ee20008000a00 */
[----:B0-----:R-:W-:-:S04]  /*0070*/  IMAD R0, R15, R10, RZ ;  /* 0x0000000a0f007224 */ /* 0x001fc800078e02ff */
[----:B--2---:R-:W-:Y:S01]  /*0080*/  IMAD R7, R0, 0x2, R13 ;  /* 0x0000000200077824 */ /* 0x004fe200078e020d */
[----:B------:R-:W-:-:S03]  /*0090*/  MOV R0, 0x7fffffff ;  /* 0x7fffffff00007802 */ /* 0x000fc60000000f00 */
        /* <DEDUP_REMOVED lines=18> */
.L_x_6:
        /* <DEDUP_REMOVED lines=8> */
[----:B0-----:R-:W-:-:S13]  /*0240*/  ISETP.GE.AND P0, PT, R3, R2, PT ;  /* 0x000000020300720c */ /* 0x001fda0003f06270 */
[----:B------:R0:W-:Y:S02]  /*0250*/  @!P0 STS [R8], R3 ;  /* 0x0000000308008388 */ /* 0x0001e40000000800 */
.L_x_5:
[----:B------:R-:W-:Y:S05]  /*0260*/  BSYNC.RECONVERGENT B0 ;  /* 0x0000000000007941 */ /* 0x000fea0003800200 */
.L_x_4:
        /* <DEDUP_REMOVED lines=13> */
.L_x_7:
        /* <DEDUP_REMOVED lines=12> */
.L_x_13:


//--------------------- .text._Z7productPiS_i     --------------------------
	.section	.text._Z7productPiS_i,"ax",@progbits
	.align	128
        .global         _Z7productPiS_i
        .type           _Z7productPiS_i,@function
        .size           _Z7productPiS_i,(.L_x_14 - _Z7productPiS_i)
        .other          _Z7productPiS_i,@"STO_CUDA_ENTRY STV_DEFAULT"
_Z7productPiS_i:
.text._Z7productPiS_i:
        /* <DEDUP_REMOVED lines=8> */
[----:B--2---:R-:W-:Y:S02]  /*0080*/  IMAD R7, R0, 0x2, R13 ;  /* 0x0000000200077824 */ /* 0x004fe400078e020d */
[----:B------:R-:W-:Y:S02]  /*0090*/  HFMA2 R0, -RZ, RZ, 0, 5.9604644775390625e-08 ;  /* 0x00000001ff007431 */ /* 0x000fe400000001ff */
        /* <DEDUP_REMOVED lines=18> */
.L_x_8:
[----:B0-----:R-:W-:Y:S01]  /*01c0*/  VIADD R0, R11, 0xffffffff ;  /* 0xffffffff0b007836 */ /* 0x001fe20000000000 */
[----:B------:R-:W-:Y:S04]  /*01d0*/  BAR.SYNC.DEFER_BLOCKING 0x0 ;  /* 0x0000000000007b1d */ /* 0x000fe80000010000 */
[----:B------:R-:W-:-:S13]  /*01e0*/  LOP3.LUT P0, RZ, R0, R13, RZ, 0xc0, !PT ;  /* 0x0000000d00ff7212 */ /* 0x000fda000780c0ff */
[C---:B------:R-:W-:Y:S02]  /*01f0*/  @!P0 LEA R0, R11.reuse, R8, 0x2 ;  /* 0x000000080b008211 */ /* 0x040fe400078e10ff */
[----:B------:R-:W-:Y:S01]  /*0200*/  SHF.L.U32 R11, R11, 0x1, RZ ;  /* 0x000000010b0b7819 */ /* 0x000fe200000006ff */
[----:B------:R-:W-:Y:S04]  /*0210*/  @!P0 LDS R3, [R8] ;  /* 0x0000000008038984 */ /* 0x000fe80000000800 */
[----:B------:R-:W0:Y:S02]  /*0220*/  @!P0 LDS R0, [R0] ;  /* 0x0000000000008984 */ /* 0x000e240000000800 */
[----:B0-----:R-:W-:-:S05]  /*0230*/  @!P0 IMAD R3, R0, R3, RZ ;  /* 0x0000000300038224 */ /* 0x001fca00078e02ff */
[----:B------:R1:W-:Y:S01]  /*0240*/  @!P0 STS [R8], R3 ;  /* 0x0000000308008388 */ /* 0x0003e20000000800 */
[----:B------:R-:W-:-:S13]  /*0250*/  ISETP.GT.U32.AND P0, PT, R11, R10, PT ;  /* 0x0000000a0b00720c */ /* 0x000fda0003f04070 */
[----:B-1----:R-:W-:Y:S05]  /*0260*/  @!P0 BRA `(.L_x_8) ;  /* 0xfffffffc00d48947 */ /* 0x002fea000383ffff */
[----:B------:R-:W-:-:S13]  /*0270*/  ISETP.NE.AND P0, PT, R13, RZ, PT ;  /* 0x000000ff0d00720c */ /* 0x000fda0003f05270 */
[----:B------:R-:W-:Y:S05]  /*0280*/  @P0 EXIT ;  /* 0x000000000000094d */ /* 0x000fea0003800000 */
[----:B------:R-:W0:Y:S01]  /*0290*/  S2UR UR5, SR_CgaCtaId ;  /* 0x00000000000579c3 */ /* 0x000e220000008800 */
[----:B------:R-:W-:-:S07]  /*02a0*/  UMOV UR4, 0x400 ;  /* 0x0000040000047882 */ /* 0x000fce0000000000 */
[----:B------:R-:W1:Y:S01]  /*02b0*/  LDC.64 R2, c[0x0][0x388] ;  /* 0x0000e200ff027b82 */ /* 0x000e620000000a00 */
[----:B0-----:R-:W-:Y:S01]  /*02c0*/  ULEA UR4, UR5, UR4, 0x18 ;  /* 0x0000000405047291 */ /* 0x001fe2000f8ec0ff */
[----:B-1----:R-:W-:-:S08]  /*02d0*/  IMAD.WIDE.U32 R2, R15, 0x4, R2 ;  /* 0x000000040f027825 */ /* 0x002fd000078e0002 */
[----:B------:R-:W0:Y:S04]  /*02e0*/  LDS R5, [UR4] ;  /* 0x00000004ff057984 */ /* 0x000e280008000800 */
[----:B0-----:R-:W-:Y:S01]  /*02f0*/  STG.E desc[UR6][R2.64], R5 ;  /* 0x0000000502007986 */ /* 0x001fe2000c101906 */
[----:B------:R-:W-:Y:S05]  /*0300*/  EXIT ;  /* 0x000000000000794d */ /* 0x000fea0003800000 */
.L_x_9:
        /* <DEDUP_REMOVED lines=15> */
.L_x_14:


//--------------------- .text._Z3sumPiS_i         --------------------------
	.section	.text._Z3sumPiS_i,"ax",@progbits
	.align	128
        .global         _Z3sumPiS_i
        .type           _Z3sumPiS_i,@function
        .size           _Z3sumPiS_i,(.L_x_15 - _Z3sumPiS_i)
        .other          _Z3sumPiS_i,@"STO_CUDA_ENTRY STV_DEFAULT"
_Z3sumPiS_i:
.text._Z3sumPiS_i:
[----:B------:R-:W-:Y:S01]  /*0000*/  LDC R1, c[0x0][0x37c] ;  /* 0x0000df00ff017b82 */ /* 0x000fe20000000800 */
[----:B------:R-:W0:Y:S07]  /*0010*/  S2R R15, SR_CTAID.X ;  /* 0x00000000000f7919 */ /* 0x000e2e0000002500 */
[----:B------:R-:W0:Y:S01]  /*0020*/  LDC R10, c[0x0][0x360] ;  /* 0x0000d800ff0a7b82 */ /* 0x000e220000000800 */
[----:B------:R-:W1:Y:S01]  /*0030*/  LDCU UR4, c[0x0][0x390] ;  /* 0x00007200ff0477ac */ /* 0x000e620008000800 */
[----:B------:R-:W-:Y:S01]  /*0040*/  HFMA2 R6, -RZ, RZ, 0, 0 ;  /* 0x00000000ff067431 */ /* 0x000fe200000001ff */
[----:B------:R-:W2:Y:S01]  /*0050*/  S2R R13, SR_TID.X ;  /* 0x00000000000d7919 */ /* 0x000ea20000002100 */
[----:B------:R-:W3:Y:S01]  /*0060*/  LDCU.64 UR6, c[0x0][0x358] ;  /* 0x00006b00ff0677ac */ /* 0x000ee20008000a00 */
[----:B0-----:R-:W-:-:S04]  /*0070*/  IMAD R0, R15, R10, RZ ;  /* 0x0000000a0f007224 */ /* 0x001fc800078e02ff */
[----:B--2---:R-:W-:Y:S02]  /*0080*/  IMAD R7, R0, 0x2, R13 ;  /* 0x0000000200077824 */ /* 0x004fe400078e020d */
[----:B------:R-:W-:-:S03]  /*0090*/  IMAD.MOV.U32 R0, RZ, RZ, RZ ;  /* 0x000000ffff007224 */ /* 0x000fc600078e00ff */
[C---:B------:R-:W-:Y:S02]  /*00a0*/  IADD3 R9, PT, PT, R7.reuse, R10, RZ ;  /* 0x0000000a07097210 */ /* 0x040fe40007ffe0ff */
[----:B-1----:R-:W-:Y:S02]  /*00b0*/  ISETP.GE.U32.AND P0, PT, R7, UR4, PT ;  /* 0x0000000407007c0c */ /* 0x002fe4000bf06070 */
[----:B------:R-:W-:-:S11]  /*00c0*/  ISETP.GE.U32.AND P1, PT, R9, UR4, PT ;  /* 0x0000000409007c0c */ /* 0x000fd6000bf26070 */
        /* <DEDUP_REMOVED lines=9> */
[----:B------:R-:W-:-:S05]  /*0160*/  LEA R7, R13, UR4, 0x2 ;  /* 0x000000040d077c11 */ /* 0x000fca000f8e10ff */
[--C-:B------:R-:W-:Y:S01]  /*0170*/  IMAD R9, R10, 0x4, R7.reuse ;  /* 0x000000040a097824 */ /* 0x100fe200078e0207 */
[----:B------:R-:W-:Y:S01]  /*0180*/  MOV R11, 0x1 ;  /* 0x00000001000b7802 */ /* 0x000fe20000000f00 */
[----:B------:R-:W-:Y:S01]  /*0190*/  IMAD R8, R13, 0x4, R7 ;  /* 0x000000040d087824 */ /* 0x000fe200078e0207 */
[----:B--2---:R0:W-:Y:S04]  /*01a0*/  STS [R7], R0 ;  /* 0x0000000007007388 */ /* 0x0041e80000000800 */
[----:B---3--:R0:W-:Y:S02]  /*01b0*/  STS [R9], R6 ;  /* 0x0000000609007388 */ /* 0x0081e40000000800 */
.L_x_10:
[----:B------:R-:W-:Y:S01]  /*01c0*/  BAR.SYNC.DEFER_BLOCKING 0x0 ;  /* 0x0000000000007b1d */ /* 0x000fe20000010000 */
[----:B0-----:R-:W-:-:S04]  /*01d0*/  IADD3 R0, PT, PT, R11, -0x1, RZ ;  /* 0xffffffff0b007810 */ /* 0x001fc80007ffe0ff */
[----:B------:R-:W-:-:S13]  /*01e0*/  LOP3.LUT P0, RZ, R0, R13, RZ, 0xc0, !PT ;  /* 0x0000000d00ff7212 */ /* 0x000fda000780c0ff */
[C---:B------:R-:W-:Y:S02]  /*01f0*/  @!P0 IMAD R0, R11.reuse, 0x4, R8 ;  /* 0x000000040b008824 */ /* 0x040fe400078e0208 */
[----:B------:R-:W-:Y:S01]  /*0200*/  IMAD.SHL.U32 R11, R11, 0x2, RZ ;  /* 0x000000020b0b7824 */ /* 0x000fe200078e00ff */
[----:B------:R-:W-:Y:S04]  /*0210*/  @!P0 LDS R3, [R8] ;  /* 0x0000000008038984 */ /* 0x000fe80000000800 */
[----:B------:R-:W0:Y:S02]  /*0220*/  @!P0 LDS R0, [R0] ;  /* 0x0000000000008984 */ /* 0x000e240000000800 */
[----:B0-----:R-:W-:-:S05]  /*0230*/  @!P0 IADD3 R3, PT, PT, R0, R3, RZ ;  /* 0x0000000300038210 */ /* 0x001fca0007ffe0ff */
        /* <DEDUP_REMOVED lines=13> */
.L_x_11:
        /* <DEDUP_REMOVED lines=15> */
.L_x_15:


//--------------------- .nv.shared._Z3maxPiS_i    --------------------------
	.section	.nv.shared._Z3maxPiS_i,"aw",@nobits
	.sectionflags	@""
	.align	16
	.zero		1024


//--------------------- .nv.shared.reserved.0     --------------------------
	.section	.nv.shared.reserved.0,"aw",@nobits
	.weak		__nv_reservedSMEM_offset_0_alias
	.size		__nv_reservedSMEM_offset_0_alias, 0, 64
	.other		__nv_reservedSMEM_offset_0_alias,@"STO_CUDA_RESERVED_SHARED STV_DEFAULT"
__nv_reservedSMEM_offset_0_alias:
	.zero		0
	.zero		64


//--------------------- .nv.shared._Z3minPiS_i    --------------------------
	.section	.nv.shared._Z3minPiS_i,"aw",@nobits
	.sectionflags	@""
	.align	16
	.zero		1024


//--------------------- .nv.shared._Z7productPiS_i --------------------------
	.section	.nv.shared._Z7productPiS_i,"aw",@nobits
	.sectionflags	@""
	.align	16
	.zero		1024


//--------------------- .nv.shared._Z3sumPiS_i    --------------------------
	.section	.nv.shared._Z3sumPiS_i,"aw",@nobits
	.sectionflags	@""
	.align	16
	.zero		1024


//--------------------- .nv.constant0._Z3maxPiS_i --------------------------
	.section	.nv.constant0._Z3maxPiS_i,"a",@progbits
	.sectionflags	@""
	.align	4
.nv.constant0._Z3maxPiS_i:
	.zero		916


//--------------------- .nv.constant0._Z3minPiS_i --------------------------
	.section	.nv.constant0._Z3minPiS_i,"a",@progbits
	.sectionflags	@""
	.align	4
.nv.constant0._Z3minPiS_i:
	.zero		916


//--------------------- .nv.constant0._Z7productPiS_i --------------------------
	.section	.nv.constant0._Z7productPiS_i,"a",@progbits
	.sectionflags	@""
	.align	4
.nv.constant0._Z7productPiS_i:
	.zero		916


//--------------------- .nv.constant0._Z3sumPiS_i --------------------------
	.section	.nv.constant0._Z3sumPiS_i,"a",@progbits
	.sectionflags	@""
	.align	4
.nv.constant0._Z3sumPiS_i:
	.zero		916


//--------------------- SYMBOLS --------------------------

	.type		.nv.reservedSmem.offset0,@object
	.size		.nv.reservedSmem.offset0,0x4
	.type		.nv.reservedSmem.cap,@object
	.size		.nv.reservedSmem.cap,0x4
